//
// Generated by NVIDIA NVVM Compiler
//
// Compiler Build ID: CL-36424714
// Cuda compilation tools, release 13.0, V13.0.88
// Based on NVVM 20.0.0
//

.version 9.0
.target sm_100
.address_size 64

	// .globl	_Z13sigmoidKernelPfi

.visible .entry _Z13sigmoidKernelPfi(
	.param .u64 .ptr .align 1 _Z13sigmoidKernelPfi_param_0,
	.param .u32 _Z13sigmoidKernelPfi_param_1
)
{
	.reg .pred 	%p<7>;
	.reg .b32 	%r<41>;
	.reg .b32 	%f<65>;
	.reg .b64 	%rd<11>;
	.reg .b64 	%fd<16>;

	ld.param.u64 	%rd2, [_Z13sigmoidKernelPfi_param_0];
	ld.param.u32 	%r12, [_Z13sigmoidKernelPfi_param_1];
	cvta.to.global.u64 	%rd1, %rd2;
	mov.u32 	%r13, %ctaid.x;
	mov.u32 	%r14, %ntid.x;
	mov.u32 	%r15, %tid.x;
	mad.lo.s32 	%r39, %r13, %r14, %r15;
	mov.u32 	%r16, %nctaid.x;
	mul.lo.s32 	%r2, %r14, %r16;
	setp.ge.s32 	%p1, %r39, %r12;
	@%p1 bra 	$L__BB0_7;
	add.s32 	%r17, %r39, %r2;
	max.s32 	%r18, %r12, %r17;
	setp.lt.s32 	%p2, %r17, %r12;
	selp.u32 	%r19, 1, 0, %p2;
	add.s32 	%r20, %r17, %r19;
	sub.s32 	%r21, %r18, %r20;
	div.u32 	%r22, %r21, %r2;
	add.s32 	%r3, %r22, %r19;
	and.b32  	%r23, %r3, 3;
	setp.eq.s32 	%p3, %r23, 3;
	@%p3 bra 	$L__BB0_4;
	add.s32 	%r24, %r3, 1;
	and.b32  	%r25, %r24, 3;
	neg.s32 	%r37, %r25;
$L__BB0_3:
	.pragma "nounroll";
	mul.wide.s32 	%rd3, %r39, 4;
	add.s64 	%rd4, %rd1, %rd3;
	ld.global.f32 	%f1, [%rd4];
	fma.rn.f32 	%f2, %f1, 0fBBBB989D, 0f3F000000;
	cvt.sat.f32.f32 	%f3, %f2;
	mov.f32 	%f4, 0f4B400001;
	mov.f32 	%f5, 0f437C0000;
	fma.rm.f32 	%f6, %f3, %f5, %f4;
	add.f32 	%f7, %f6, 0fCB40007F;
	neg.f32 	%f8, %f7;
	fma.rn.f32 	%f9, %f1, 0fBFB8AA3B, %f8;
	fma.rn.f32 	%f10, %f1, 0fB2A57060, %f9;
	mov.b32 	%r26, %f6;
	shl.b32 	%r27, %r26, 23;
	mov.b32 	%f11, %r27;
	ex2.approx.ftz.f32 	%f12, %f10;
	mul.f32 	%f13, %f12, %f11;
	cvt.f64.f32 	%fd1, %f13;
	add.f64 	%fd2, %fd1, 0d3FF0000000000000;
	rcp.rn.f64 	%fd3, %fd2;
	cvt.rn.f32.f64 	%f14, %fd3;
	st.global.f32 	[%rd4], %f14;
	add.s32 	%r39, %r39, %r2;
	add.s32 	%r37, %r37, 1;
	setp.ne.s32 	%p4, %r37, 0;
	@%p4 bra 	$L__BB0_3;
$L__BB0_4:
	setp.lt.u32 	%p5, %r3, 3;
	@%p5 bra 	$L__BB0_7;
	mul.wide.s32 	%rd7, %r2, 4;
	shl.b32 	%r36, %r2, 2;
$L__BB0_6:
	mul.wide.s32 	%rd5, %r39, 4;
	add.s64 	%rd6, %rd1, %rd5;
	ld.global.f32 	%f15, [%rd6];
	fma.rn.f32 	%f16, %f15, 0fBBBB989D, 0f3F000000;
	cvt.sat.f32.f32 	%f17, %f16;
	mov.f32 	%f18, 0f4B400001;
	mov.f32 	%f19, 0f437C0000;
	fma.rm.f32 	%f20, %f17, %f19, %f18;
	add.f32 	%f21, %f20, 0fCB40007F;
	neg.f32 	%f22, %f21;
	fma.rn.f32 	%f23, %f15, 0fBFB8AA3B, %f22;
	fma.rn.f32 	%f24, %f15, 0fB2A57060, %f23;
	mov.b32 	%r28, %f20;
	shl.b32 	%r29, %r28, 23;
	mov.b32 	%f25, %r29;
	ex2.approx.ftz.f32 	%f26, %f24;
	mul.f32 	%f27, %f26, %f25;
	cvt.f64.f32 	%fd4, %f27;
	add.f64 	%fd5, %fd4, 0d3FF0000000000000;
	rcp.rn.f64 	%fd6, %fd5;
	cvt.rn.f32.f64 	%f28, %fd6;
	st.global.f32 	[%rd6], %f28;
	add.s64 	%rd8, %rd6, %rd7;
	ld.global.f32 	%f29, [%rd8];
	fma.rn.f32 	%f30, %f29, 0fBBBB989D, 0f3F000000;
	cvt.sat.f32.f32 	%f31, %f30;
	fma.rm.f32 	%f32, %f31, %f19, %f18;
	add.f32 	%f33, %f32, 0fCB40007F;
	neg.f32 	%f34, %f33;
	fma.rn.f32 	%f35, %f29, 0fBFB8AA3B, %f34;
	fma.rn.f32 	%f36, %f29, 0fB2A57060, %f35;
	mov.b32 	%r30, %f32;
	shl.b32 	%r31, %r30, 23;
	mov.b32 	%f37, %r31;
	ex2.approx.ftz.f32 	%f38, %f36;
	mul.f32 	%f39, %f38, %f37;
	cvt.f64.f32 	%fd7, %f39;
	add.f64 	%fd8, %fd7, 0d3FF0000000000000;
	rcp.rn.f64 	%fd9, %fd8;
	cvt.rn.f32.f64 	%f40, %fd9;
	st.global.f32 	[%rd8], %f40;
	add.s64 	%rd9, %rd8, %rd7;
	ld.global.f32 	%f41, [%rd9];
	fma.rn.f32 	%f42, %f41, 0fBBBB989D, 0f3F000000;
	cvt.sat.f32.f32 	%f43, %f42;
	fma.rm.f32 	%f44, %f43, %f19, %f18;
	add.f32 	%f45, %f44, 0fCB40007F;
	neg.f32 	%f46, %f45;
	fma.rn.f32 	%f47, %f41, 0fBFB8AA3B, %f46;
	fma.rn.f32 	%f48, %f41, 0fB2A57060, %f47;
	mov.b32 	%r32, %f44;
	shl.b32 	%r33, %r32, 23;
	mov.b32 	%f49, %r33;
	ex2.approx.ftz.f32 	%f50, %f48;
	mul.f32 	%f51, %f50, %f49;
	cvt.f64.f32 	%fd10, %f51;
	add.f64 	%fd11, %fd10, 0d3FF0000000000000;
	rcp.rn.f64 	%fd12, %fd11;
	cvt.rn.f32.f64 	%f52, %fd12;
	st.global.f32 	[%rd9], %f52;
	add.s64 	%rd10, %rd9, %rd7;
	ld.global.f32 	%f53, [%rd10];
	fma.rn.f32 	%f54, %f53, 0fBBBB989D, 0f3F000000;
	cvt.sat.f32.f32 	%f55, %f54;
	fma.rm.f32 	%f56, %f55, %f19, %f18;
	add.f32 	%f57, %f56, 0fCB40007F;
	neg.f32 	%f58, %f57;
	fma.rn.f32 	%f59, %f53, 0fBFB8AA3B, %f58;
	fma.rn.f32 	%f60, %f53, 0fB2A57060, %f59;
	mov.b32 	%r34, %f56;
	shl.b32 	%r35, %r34, 23;
	mov.b32 	%f61, %r35;
	ex2.approx.ftz.f32 	%f62, %f60;
	mul.f32 	%f63, %f62, %f61;
	cvt.f64.f32 	%fd13, %f63;
	add.f64 	%fd14, %fd13, 0d3FF0000000000000;
	rcp.rn.f64 	%fd15, %fd14;
	cvt.rn.f32.f64 	%f64, %fd15;
	st.global.f32 	[%rd10], %f64;
	add.s32 	%r39, %r36, %r39;
	setp.lt.s32 	%p6, %r39, %r12;
	@%p6 bra 	$L__BB0_6;
$L__BB0_7:
	ret;

}
	// .globl	_Z18sigmoidPrimeKernelPfi
.visible .entry _Z18sigmoidPrimeKernelPfi(
	.param .u64 .ptr .align 1 _Z18sigmoidPrimeKernelPfi_param_0,
	.param .u32 _Z18sigmoidPrimeKernelPfi_param_1
)
{
	.reg .pred 	%p<7>;
	.reg .b32 	%r<41>;
	.reg .b32 	%f<77>;
	.reg .b64 	%rd<11>;
	.reg .b64 	%fd<16>;

	ld.param.u64 	%rd2, [_Z18sigmoidPrimeKernelPfi_param_0];
	ld.param.u32 	%r12, [_Z18sigmoidPrimeKernelPfi_param_1];
	cvta.to.global.u64 	%rd1, %rd2;
	mov.u32 	%r13, %ctaid.x;
	mov.u32 	%r14, %ntid.x;
	mov.u32 	%r15, %tid.x;
	mad.lo.s32 	%r39, %r13, %r14, %r15;
	mov.u32 	%r16, %nctaid.x;
	mul.lo.s32 	%r2, %r14, %r16;
	setp.ge.s32 	%p1, %r39, %r12;
	@%p1 bra 	$L__BB1_7;
	add.s32 	%r17, %r39, %r2;
	max.s32 	%r18, %r12, %r17;
	setp.lt.s32 	%p2, %r17, %r12;
	selp.u32 	%r19, 1, 0, %p2;
	add.s32 	%r20, %r17, %r19;
	sub.s32 	%r21, %r18, %r20;
	div.u32 	%r22, %r21, %r2;
	add.s32 	%r3, %r22, %r19;
	and.b32  	%r23, %r3, 3;
	setp.eq.s32 	%p3, %r23, 3;
	@%p3 bra 	$L__BB1_4;
	add.s32 	%r24, %r3, 1;
	and.b32  	%r25, %r24, 3;
	neg.s32 	%r37, %r25;
$L__BB1_3:
	.pragma "nounroll";
	mul.wide.s32 	%rd3, %r39, 4;
	add.s64 	%rd4, %rd1, %rd3;
	ld.global.f32 	%f1, [%rd4];
	fma.rn.f32 	%f2, %f1, 0fBBBB989D, 0f3F000000;
	cvt.sat.f32.f32 	%f3, %f2;
	mov.f32 	%f4, 0f4B400001;
	mov.f32 	%f5, 0f437C0000;
	fma.rm.f32 	%f6, %f3, %f5, %f4;
	add.f32 	%f7, %f6, 0fCB40007F;
	neg.f32 	%f8, %f7;
	fma.rn.f32 	%f9, %f1, 0fBFB8AA3B, %f8;
	fma.rn.f32 	%f10, %f1, 0fB2A57060, %f9;
	mov.b32 	%r26, %f6;
	shl.b32 	%r27, %r26, 23;
	mov.b32 	%f11, %r27;
	ex2.approx.ftz.f32 	%f12, %f10;
	mul.f32 	%f13, %f12, %f11;
	cvt.f64.f32 	%fd1, %f13;
	add.f64 	%fd2, %fd1, 0d3FF0000000000000;
	rcp.rn.f64 	%fd3, %fd2;
	cvt.rn.f32.f64 	%f14, %fd3;
	mov.f32 	%f15, 0f3F800000;
	sub.f32 	%f16, %f15, %f14;
	mul.f32 	%f17, %f16, %f14;
	st.global.f32 	[%rd4], %f17;
	add.s32 	%r39, %r39, %r2;
	add.s32 	%r37, %r37, 1;
	setp.ne.s32 	%p4, %r37, 0;
	@%p4 bra 	$L__BB1_3;
$L__BB1_4:
	setp.lt.u32 	%p5, %r3, 3;
	@%p5 bra 	$L__BB1_7;
	mul.wide.s32 	%rd7, %r2, 4;
	shl.b32 	%r36, %r2, 2;
$L__BB1_6:
	mul.wide.s32 	%rd5, %r39, 4;
	add.s64 	%rd6, %rd1, %rd5;
	ld.global.f32 	%f18, [%rd6];
	fma.rn.f32 	%f19, %f18, 0fBBBB989D, 0f3F000000;
	cvt.sat.f32.f32 	%f20, %f19;
	mov.f32 	%f21, 0f4B400001;
	mov.f32 	%f22, 0f437C0000;
	fma.rm.f32 	%f23, %f20, %f22, %f21;
	add.f32 	%f24, %f23, 0fCB40007F;
	neg.f32 	%f25, %f24;
	fma.rn.f32 	%f26, %f18, 0fBFB8AA3B, %f25;
	fma.rn.f32 	%f27, %f18, 0fB2A57060, %f26;
	mov.b32 	%r28, %f23;
	shl.b32 	%r29, %r28, 23;
	mov.b32 	%f28, %r29;
	ex2.approx.ftz.f32 	%f29, %f27;
	mul.f32 	%f30, %f29, %f28;
	cvt.f64.f32 	%fd4, %f30;
	add.f64 	%fd5, %fd4, 0d3FF0000000000000;
	rcp.rn.f64 	%fd6, %fd5;
	cvt.rn.f32.f64 	%f31, %fd6;
	mov.f32 	%f32, 0f3F800000;
	sub.f32 	%f33, %f32, %f31;
	mul.f32 	%f34, %f33, %f31;
	st.global.f32 	[%rd6], %f34;
	add.s64 	%rd8, %rd6, %rd7;
	ld.global.f32 	%f35, [%rd8];
	fma.rn.f32 	%f36, %f35, 0fBBBB989D, 0f3F000000;
	cvt.sat.f32.f32 	%f37, %f36;
	fma.rm.f32 	%f38, %f37, %f22, %f21;
	add.f32 	%f39, %f38, 0fCB40007F;
	neg.f32 	%f40, %f39;
	fma.rn.f32 	%f41, %f35, 0fBFB8AA3B, %f40;
	fma.rn.f32 	%f42, %f35, 0fB2A57060, %f41;
	mov.b32 	%r30, %f38;
	shl.b32 	%r31, %r30, 23;
	mov.b32 	%f43, %r31;
	ex2.approx.ftz.f32 	%f44, %f42;
	mul.f32 	%f45, %f44, %f43;
	cvt.f64.f32 	%fd7, %f45;
	add.f64 	%fd8, %fd7, 0d3FF0000000000000;
	rcp.rn.f64 	%fd9, %fd8;
	cvt.rn.f32.f64 	%f46, %fd9;
	sub.f32 	%f47, %f32, %f46;
	mul.f32 	%f48, %f47, %f46;
	st.global.f32 	[%rd8], %f48;
	add.s64 	%rd9, %rd8, %rd7;
	ld.global.f32 	%f49, [%rd9];
	fma.rn.f32 	%f50, %f49, 0fBBBB989D, 0f3F000000;
	cvt.sat.f32.f32 	%f51, %f50;
	fma.rm.f32 	%f52, %f51, %f22, %f21;
	add.f32 	%f53, %f52, 0fCB40007F;
	neg.f32 	%f54, %f53;
	fma.rn.f32 	%f55, %f49, 0fBFB8AA3B, %f54;
	fma.rn.f32 	%f56, %f49, 0fB2A57060, %f55;
	mov.b32 	%r32, %f52;
	shl.b32 	%r33, %r32, 23;
	mov.b32 	%f57, %r33;
	ex2.approx.ftz.f32 	%f58, %f56;
	mul.f32 	%f59, %f58, %f57;
	cvt.f64.f32 	%fd10, %f59;
	add.f64 	%fd11, %fd10, 0d3FF0000000000000;
	rcp.rn.f64 	%fd12, %fd11;
	cvt.rn.f32.f64 	%f60, %fd12;
	sub.f32 	%f61, %f32, %f60;
	mul.f32 	%f62, %f61, %f60;
	st.global.f32 	[%rd9], %f62;
	add.s64 	%rd10, %rd9, %rd7;
	ld.global.f32 	%f63, [%rd10];
	fma.rn.f32 	%f64, %f63, 0fBBBB989D, 0f3F000000;
	cvt.sat.f32.f32 	%f65, %f64;
	fma.rm.f32 	%f66, %f65, %f22, %f21;
	add.f32 	%f67, %f66, 0fCB40007F;
	neg.f32 	%f68, %f67;
	fma.rn.f32 	%f69, %f63, 0fBFB8AA3B, %f68;
	fma.rn.f32 	%f70, %f63, 0fB2A57060, %f69;
	mov.b32 	%r34, %f66;
	shl.b32 	%r35, %r34, 23;
	mov.b32 	%f71, %r35;
	ex2.approx.ftz.f32 	%f72, %f70;
	mul.f32 	%f73, %f72, %f71;
	cvt.f64.f32 	%fd13, %f73;
	add.f64 	%fd14, %fd13, 0d3FF0000000000000;
	rcp.rn.f64 	%fd15, %fd14;
	cvt.rn.f32.f64 	%f74, %fd15;
	sub.f32 	%f75, %f32, %f74;
	mul.f32 	%f76, %f75, %f74;
	st.global.f32 	[%rd10], %f76;
	add.s32 	%r39, %r36, %r39;
	setp.lt.s32 	%p6, %r39, %r12;
	@%p6 bra 	$L__BB1_6;
$L__BB1_7:
	ret;

}


// ===== COMPILED SASS (sm_100) =====

	.target	sm_100

	.elftype	@"ET_EXEC"


//--------------------- .note.nv.tkinfo           --------------------------
	.section	.note.nv.tkinfo,"",@"SHT_NOTE"
	.sectionflags	@"SHF_NOTE_NV_TKINFO"
	.tkinfo
        /*0018*/ 	.word	0x00000002
        /*0030*/ 	.string	""
        /*0030*/ 	.string	"ptxas"
        /*0030*/ 	.string	"Cuda compilation tools, release 13.0, V13.0.88"
        /*0030*/ 	.string	"Build cuda_13.0.r13.0/compiler.36424714_0"
        /*0030*/ 	.string	"-arch sm_100 -m 64 "



//--------------------- .note.nv.cuinfo           --------------------------
	.section	.note.nv.cuinfo,"",@"SHT_NOTE"
	.sectionflags	@"SHF_NOTE_NV_CUINFO"
        /*0018*/ 	.short	0x0002
        /*001a*/ 	.short	0x0064
        /*001c*/ 	.short	0x0082
	.zero		2


//--------------------- .nv.info                  --------------------------
	.section	.nv.info,"",@"SHT_CUDA_INFO"
	.align	4


	//----- nvinfo : EIATTR_REGCOUNT
	.align		4
        /*0000*/ 	.byte	0x04, 0x2f
        /*0002*/ 	.short	(.L_1 - .L_0)
	.align		4
.L_0:
        /*0004*/ 	.word	index@(_Z13sigmoidKernelPfi)
        /*0008*/ 	.word	0x00000015


	//----- nvinfo : EIATTR_FRAME_SIZE
	.align		4
.L_1:
        /*000c*/ 	.byte	0x04, 0x11
        /*000e*/ 	.short	(.L_3 - .L_2)
	.align		4
.L_2:
        /*0010*/ 	.word	index@($__internal_1_$__cuda_sm20_dblrcp_rn_slowpath_v3)
        /*0014*/ 	.word	0x00000000


	//----- nvinfo : EIATTR_FRAME_SIZE
	.align		4
.L_3:
        /*0018*/ 	.byte	0x04, 0x11
        /*001a*/ 	.short	(.L_5 - .L_4)
	.align		4
.L_4:
        /*001c*/ 	.word	index@(_Z13sigmoidKernelPfi)
        /*0020*/ 	.word	0x00000000


	//----- nvinfo : EIATTR_REGCOUNT
	.align		4
.L_5:
        /*0024*/ 	.byte	0x04, 0x2f
        /*0026*/ 	.short	(.L_7 - .L_6)
	.align		4
.L_6:
        /*0028*/ 	.word	index@(_Z18sigmoidPrimeKernelPfi)
        /*002c*/ 	.word	0x00000015


	//----- nvinfo : EIATTR_FRAME_SIZE
	.align		4
.L_7:
        /*0030*/ 	.byte	0x04, 0x11
        /*0032*/ 	.short	(.L_9 - .L_8)
	.align		4
.L_8:
        /*0034*/ 	.word	index@($__internal_0_$__cuda_sm20_dblrcp_rn_slowpath_v3)
        /*0038*/ 	.word	0x00000000


	//----- nvinfo : EIATTR_FRAME_SIZE
	.align		4
.L_9:
        /*003c*/ 	.byte	0x04, 0x11
        /*003e*/ 	.short	(.L_11 - .L_10)
	.align		4
.L_10:
        /*0040*/ 	.word	index@(_Z18sigmoidPrimeKernelPfi)
        /*0044*/ 	.word	0x00000000


	//----- nvinfo : EIATTR_MIN_STACK_SIZE
	.align		4
.L_11:
        /*0048*/ 	.byte	0x04, 0x12
        /*004a*/ 	.short	(.L_13 - .L_12)
	.align		4
.L_12:
        /*004c*/ 	.word	index@(_Z18sigmoidPrimeKernelPfi)
        /*0050*/ 	.word	0x00000000


	//----- nvinfo : EIATTR_MIN_STACK_SIZE
	.align		4
.L_13:
        /*0054*/ 	.byte	0x04, 0x12
        /*0056*/ 	.short	(.L_15 - .L_14)
	.align		4
.L_14:
        /*0058*/ 	.word	index@(_Z13sigmoidKernelPfi)
        /*005c*/ 	.word	0x00000000
.L_15:


//--------------------- .nv.compat                --------------------------
	.section	.nv.compat,"",@"SHT_CUDA_COMPAT_INFO"
	.align	4
        /*0000*/ 	.byte	0x02, 0x09, 0x00, 0x00, 0x02, 0x02, 0x01, 0x00, 0x02, 0x05, 0x05, 0x00, 0x03, 0x07, 0x01, 0x01
        /*0010*/ 	.byte	0x02, 0x03, 0x00, 0x00, 0x02, 0x06, 0x01, 0x00, 0x04, 0x0b, 0x08, 0x00, 0x01, 0x00, 0x00, 0x00
        /*0020*/ 	.byte	0x00, 0x00, 0x00, 0x00


//--------------------- .nv.info._Z18sigmoidPrimeKernelPfi --------------------------
	.section	.nv.info._Z18sigmoidPrimeKernelPfi,"",@"SHT_CUDA_INFO"
	.sectionflags	@""
	.align	4


	//----- nvinfo : EIATTR_CUDA_API_VERSION
	.align		4
        /*0000*/ 	.byte	0x04, 0x37
        /*0002*/ 	.short	(.L_17 - .L_16)
.L_16:
        /*0004*/ 	.word	0x00000082


	//----- nvinfo : EIATTR_KPARAM_INFO
	.align		4
.L_17:
        /*0008*/ 	.byte	0x04, 0x17
        /*000a*/ 	.short	(.L_19 - .L_18)
.L_18:
        /*000c*/ 	.word	0x00000000
        /*0010*/ 	.short	0x0001
        /*0012*/ 	.short	0x0008
        /*0014*/ 	.byte	0x00, 0xf0, 0x11, 0x00


	//----- nvinfo : EIATTR_KPARAM_INFO
	.align		4
.L_19:
        /*0018*/ 	.byte	0x04, 0x17
        /*001a*/ 	.short	(.L_21 - .L_20)
.L_20:
        /*001c*/ 	.word	0x00000000
        /*0020*/ 	.short	0x0000
        /*0022*/ 	.short	0x0000
        /*0024*/ 	.byte	0x00, 0xf5, 0x21, 0x00


	//----- nvinfo : EIATTR_SPARSE_MMA_MASK
	.align		4
.L_21:
        /*0028*/ 	.byte	0x03, 0x50
        /*002a*/ 	.short	0x0000


	//----- nvinfo : EIATTR_MAXREG_COUNT
	.align		4
        /*002c*/ 	.byte	0x03, 0x1b
        /*002e*/ 	.short	0x00ff


	//----- nvinfo : EIATTR_MERCURY_ISA_VERSION
	.align		4
        /*0030*/ 	.byte	0x03, 0x5f
        /*0032*/ 	.short	0x0101


	//----- nvinfo : EIATTR_VRC_CTA_INIT_COUNT
	.align		4
        /*0034*/ 	.byte	0x02, 0x4a
	.zero		1
	.zero		1


	//----- nvinfo : EIATTR_EXIT_INSTR_OFFSETS
	.align		4
        /*0038*/ 	.byte	0x04, 0x1c
        /*003a*/ 	.short	(.L_23 - .L_22)


	//   ....[0]....
.L_22:
        /*003c*/ 	.word	0x00000090


	//   ....[1]....
        /*0040*/ 	.word	0x00000560


	//   ....[2]....
        /*0044*/ 	.word	0x00000ea0


	//----- nvinfo : EIATTR_CRS_STACK_SIZE
	.align		4
.L_23:
        /*0048*/ 	.byte	0x04, 0x1e
        /*004a*/ 	.short	(.L_25 - .L_24)
.L_24:
        /*004c*/ 	.word	0x00000000


	//----- nvinfo : EIATTR_CBANK_PARAM_SIZE
	.align		4
.L_25:
        /*0050*/ 	.byte	0x03, 0x19
        /*0052*/ 	.short	0x000c


	//----- nvinfo : EIATTR_PARAM_CBANK
	.align		4
        /*0054*/ 	.byte	0x04, 0x0a
        /*0056*/ 	.short	(.L_27 - .L_26)
	.align		4
.L_26:
        /*0058*/ 	.word	index@(.nv.constant0._Z18sigmoidPrimeKernelPfi)
        /*005c*/ 	.short	0x0380
        /*005e*/ 	.short	0x000c


	//----- nvinfo : EIATTR_SW_WAR
	.align		4
.L_27:
        /*0060*/ 	.byte	0x04, 0x36
        /*0062*/ 	.short	(.L_29 - .L_28)
.L_28:
        /*0064*/ 	.word	0x00000008
.L_29:


//--------------------- .nv.info._Z13sigmoidKernelPfi --------------------------
	.section	.nv.info._Z13sigmoidKernelPfi,"",@"SHT_CUDA_INFO"
	.sectionflags	@""
	.align	4


	//----- nvinfo : EIATTR_CUDA_API_VERSION
	.align		4
        /*0000*/ 	.byte	0x04, 0x37
        /*0002*/ 	.short	(.L_31 - .L_30)
.L_30:
        /*0004*/ 	.word	0x00000082


	//----- nvinfo : EIATTR_KPARAM_INFO
	.align		4
.L_31:
        /*0008*/ 	.byte	0x04, 0x17
        /*000a*/ 	.short	(.L_33 - .L_32)
.L_32:
        /*000c*/ 	.word	0x00000000
        /*0010*/ 	.short	0x0001
        /*0012*/ 	.short	0x0008
        /*0014*/ 	.byte	0x00, 0xf0, 0x11, 0x00


	//----- nvinfo : EIATTR_KPARAM_INFO
	.align		4
.L_33:
        /*0018*/ 	.byte	0x04, 0x17
        /*001a*/ 	.short	(.L_35 - .L_34)
.L_34:
        /*001c*/ 	.word	0x00000000
        /*0020*/ 	.short	0x0000
        /*0022*/ 	.short	0x0000
        /*0024*/ 	.byte	0x00, 0xf5, 0x21, 0x00


	//----- nvinfo : EIATTR_SPARSE_MMA_MASK
	.align		4
.L_35:
        /*0028*/ 	.byte	0x03, 0x50
        /*002a*/ 	.short	0x0000


	//----- nvinfo : EIATTR_MAXREG_COUNT
	.align		4
        /*002c*/ 	.byte	0x03, 0x1b
        /*002e*/ 	.short	0x00ff


	//----- nvinfo : EIATTR_MERCURY_ISA_VERSION
	.align		4
        /*0030*/ 	.byte	0x03, 0x5f
        /*0032*/ 	.short	0x0101


	//----- nvinfo : EIATTR_VRC_CTA_INIT_COUNT
	.align		4
        /*0034*/ 	.byte	0x02, 0x4a
	.zero		1
	.zero		1


	//----- nvinfo : EIATTR_EXIT_INSTR_OFFSETS
	.align		4
        /*0038*/ 	.byte	0x04, 0x1c
        /*003a*/ 	.short	(.L_37 - .L_36)


	//   ....[0]....
.L_36:
        /*003c*/ 	.word	0x00000090


	//   ....[1]....
        /*0040*/ 	.word	0x00000540


	//   ....[2]....
        /*0044*/ 	.word	0x00000e00


	//----- nvinfo : EIATTR_CRS_STACK_SIZE
	.align		4
.L_37:
        /*0048*/ 	.byte	0x04, 0x1e
        /*004a*/ 	.short	(.L_39 - .L_38)
.L_38:
        /*004c*/ 	.word	0x00000000


	//----- nvinfo : EIATTR_CBANK_PARAM_SIZE
	.align		4
.L_39:
        /*0050*/ 	.byte	0x03, 0x19
        /*0052*/ 	.short	0x000c


	//----- nvinfo : EIATTR_PARAM_CBANK
	.align		4
        /*0054*/ 	.byte	0x04, 0x0a
        /*0056*/ 	.short	(.L_41 - .L_40)
	.align		4
.L_40:
        /*0058*/ 	.word	index@(.nv.constant0._Z13sigmoidKernelPfi)
        /*005c*/ 	.short	0x0380
        /*005e*/ 	.short	0x000c


	//----- nvinfo : EIATTR_SW_WAR
	.align		4
.L_41:
        /*0060*/ 	.byte	0x04, 0x36
        /*0062*/ 	.short	(.L_43 - .L_42)
.L_42:
        /*0064*/ 	.word	0x00000008
.L_43:


//--------------------- .nv.callgraph             --------------------------
	.section	.nv.callgraph,"",@"SHT_CUDA_CALLGRAPH"
	.align	4
	.sectionentsize	8
	.align		4
        /*0000*/ 	.word	0x00000000
	.align		4
        /*0004*/ 	.word	0xffffffff
	.align		4
        /*0008*/ 	.word	0x00000000
	.align		4
        /*000c*/ 	.word	0xfffffffe
	.align		4
        /*0010*/ 	.word	0x00000000
	.align		4
        /*0014*/ 	.word	0xfffffffd
	.align		4
        /*0018*/ 	.word	0x00000000
	.align		4
        /*001c*/ 	.word	0xfffffffc


//--------------------- .text._Z18sigmoidPrimeKernelPfi --------------------------
	.section	.text._Z18sigmoidPrimeKernelPfi,"ax",@progbits
	.align	128
        .global         _Z18sigmoidPrimeKernelPfi
        .type           _Z18sigmoidPrimeKernelPfi,@function
        .size           _Z18sigmoidPrimeKernelPfi,(.L_x_38 - _Z18sigmoidPrimeKernelPfi)
        .other          _Z18sigmoidPrimeKernelPfi,@"STO_CUDA_ENTRY STV_DEFAULT"
_Z18sigmoidPrimeKernelPfi:
.text._Z18sigmoidPrimeKernelPfi:
[----:B------:R-:W-:Y:S01]  /*0000*/  LDC R1, c[0x0][0x37c] ;  /* 0x0000df00ff017b82 */ /* 0x000fe20000000800 */
[----:B------:R-:W0:Y:S07]  /*0010*/  S2R R3, SR_TID.X ;  /* 0x0000000000037919 */ /* 0x000e2e0000002100 */
[----:B------:R-:W0:Y:S01]  /*0020*/  S2UR UR4, SR_CTAID.X ;  /* 0x00000000000479c3 */ /* 0x000e220000002500 */
[----:B------:R-:W1:Y:S07]  /*0030*/  LDCU UR6, c[0x0][0x388] ;  /* 0x00007100ff0677ac */ /* 0x000e6e0008000800 */
[----:B------:R-:W0:Y:S01]  /*0040*/  LDC R2, c[0x0][0x360] ;  /* 0x0000d800ff027b82 */ /* 0x000e220000000800 */
[----:B------:R-:W2:Y:S01]  /*0050*/  LDCU UR5, c[0x0][0x370] ;  /* 0x00006e00ff0577ac */ /* 0x000ea20008000800 */
[----:B0-----:R-:W-:-:S02]  /*0060*/  IMAD R3, R2, UR4, R3 ;  /* 0x0000000402037c24 */ /* 0x001fc4000f8e0203 */
[----:B--2---:R-:W-:-:S03]  /*0070*/  IMAD R2, R2, UR5, RZ ;  /* 0x0000000502027c24 */ /* 0x004fc6000f8e02ff */
[----:B-1----:R-:W-:-:S13]  /*0080*/  ISETP.GE.AND P0, PT, R3, UR6, PT ;  /* 0x0000000603007c0c */ /* 0x002fda000bf06270 */
[----:B------:R-:W-:Y:S05]  /*0090*/  @P0 EXIT ;  /* 0x000000000000094d */ /* 0x000fea0003800000 */
[----:B------:R-:W0:Y:S01]  /*00a0*/  I2F.U32.RP R8, R2 ;  /* 0x0000000200087306 */ /* 0x000e220000209000 */
[C---:B------:R-:W-:Y:S01]  /*00b0*/  IADD3 R0, PT, PT, R2.reuse, R3, RZ ;  /* 0x0000000302007210 */ /* 0x040fe20007ffe0ff */
[----:B------:R-:W-:Y:S01]  /*00c0*/  IMAD.MOV R9, RZ, RZ, -R2 ;  /* 0x000000ffff097224 */ /* 0x000fe200078e0a02 */
[----:B------:R-:W-:Y:S01]  /*00d0*/  ISETP.NE.U32.AND P2, PT, R2, RZ, PT ;  /* 0x000000ff0200720c */ /* 0x000fe20003f45070 */
[----:B------:R-:W1:Y:S01]  /*00e0*/  LDCU.64 UR4, c[0x0][0x358] ;  /* 0x00006b00ff0477ac */ /* 0x000e620008000a00 */
[C---:B------:R-:W-:Y:S01]  /*00f0*/  ISETP.GE.AND P0, PT, R0.reuse, UR6, PT ;  /* 0x0000000600007c0c */ /* 0x040fe2000bf06270 */
[----:B------:R-:W-:Y:S01]  /*0100*/  BSSY.RECONVERGENT B0, `(.L_x_0) ;  /* 0x0000042000007945 */ /* 0x000fe20003800200 */
[----:B------:R-:W-:Y:S02]  /*0110*/  VIMNMX R7, PT, PT, R0, UR6, !PT ;  /* 0x0000000600077c48 */ /* 0x000fe4000ffe0100 */
[----:B------:R-:W-:-:S04]  /*0120*/  SEL R6, RZ, 0x1, P0 ;  /* 0x00000001ff067807 */ /* 0x000fc80000000000 */
[----:B------:R-:W-:Y:S01]  /*0130*/  IADD3 R7, PT, PT, R7, -R0, -R6 ;  /* 0x8000000007077210 */ /* 0x000fe20007ffe806 */
[----:B0-----:R-:W0:Y:S02]  /*0140*/  MUFU.RCP R8, R8 ;  /* 0x0000000800087308 */ /* 0x001e240000001000 */
[----:B0-----:R-:W-:-:S06]  /*0150*/  IADD3 R4, PT, PT, R8, 0xffffffe, RZ ;  /* 0x0ffffffe08047810 */ /* 0x001fcc0007ffe0ff */
[----:B------:R0:W2:Y:S02]  /*0160*/  F2I.FTZ.U32.TRUNC.NTZ R5, R4 ;  /* 0x0000000400057305 */ /* 0x0000a4000021f000 */
[----:B0-----:R-:W-:Y:S02]  /*0170*/  IMAD.MOV.U32 R4, RZ, RZ, RZ ;  /* 0x000000ffff047224 */ /* 0x001fe400078e00ff */
[----:B--2---:R-:W-:-:S04]  /*0180*/  IMAD R9, R9, R5, RZ ;  /* 0x0000000509097224 */ /* 0x004fc800078e02ff */
[----:B------:R-:W-:-:S06]  /*0190*/  IMAD.HI.U32 R8, R5, R9, R4 ;  /* 0x0000000905087227 */ /* 0x000fcc00078e0004 */
[----:B------:R-:W-:-:S05]  /*01a0*/  IMAD.HI.U32 R5, R8, R7, RZ ;  /* 0x0000000708057227 */ /* 0x000fca00078e00ff */
[----:B------:R-:W-:-:S05]  /*01b0*/  IADD3 R0, PT, PT, -R5, RZ, RZ ;  /* 0x000000ff05007210 */ /* 0x000fca0007ffe1ff */
[----:B------:R-:W-:-:S05]  /*01c0*/  IMAD R7, R2, R0, R7 ;  /* 0x0000000002077224 */ /* 0x000fca00078e0207 */
[----:B------:R-:W-:-:S13]  /*01d0*/  ISETP.GE.U32.AND P0, PT, R7, R2, PT ;  /* 0x000000020700720c */ /* 0x000fda0003f06070 */
[----:B------:R-:W-:Y:S01]  /*01e0*/  @P0 IMAD.IADD R7, R7, 0x1, -R2 ;  /* 0x0000000107070824 */ /* 0x000fe200078e0a02 */
[----:B------:R-:W-:-:S04]  /*01f0*/  @P0 IADD3 R5, PT, PT, R5, 0x1, RZ ;  /* 0x0000000105050810 */ /* 0x000fc80007ffe0ff */
[----:B------:R-:W-:-:S13]  /*0200*/  ISETP.GE.U32.AND P1, PT, R7, R2, PT ;  /* 0x000000020700720c */ /* 0x000fda0003f26070 */
[----:B------:R-:W-:Y:S01]  /*0210*/  @P1 VIADD R5, R5, 0x1 ;  /* 0x0000000105051836 */ /* 0x000fe20000000000 */
[----:B------:R-:W-:-:S04]  /*0220*/  @!P2 LOP3.LUT R5, RZ, R2, RZ, 0x33, !PT ;  /* 0x00000002ff05a212 */ /* 0x000fc800078e33ff */
[----:B------:R-:W-:-:S04]  /*0230*/  IADD3 R4, PT, PT, R6, R5, RZ ;  /* 0x0000000506047210 */ /* 0x000fc80007ffe0ff */
[----:B------:R-:W-:-:S04]  /*0240*/  LOP3.LUT R0, R4, 0x3, RZ, 0xc0, !PT ;  /* 0x0000000304007812 */ /* 0x000fc800078ec0ff */
[----:B------:R-:W-:-:S13]  /*0250*/  ISETP.NE.AND P0, PT, R0, 0x3, PT ;  /* 0x000000030000780c */ /* 0x000fda0003f05270 */
[----:B-1----:R-:W-:Y:S05]  /*0260*/  @!P0 BRA `(.L_x_1) ;  /* 0x0000000000ac8947 */ /* 0x002fea0003800000 */
[----:B------:R-:W0:Y:S01]  /*0270*/  LDC.64 R12, c[0x0][0x380] ;  /* 0x0000e000ff0c7b82 */ /* 0x000e220000000a00 */
[----:B------:R-:W-:-:S05]  /*0280*/  VIADD R0, R4, 0x1 ;  /* 0x0000000104007836 */ /* 0x000fca0000000000 */
[----:B------:R-:W-:-:S04]  /*0290*/  LOP3.LUT R0, R0, 0x3, RZ, 0xc0, !PT ;  /* 0x0000000300007812 */ /* 0x000fc800078ec0ff */
[----:B------:R-:W-:-:S07]  /*02a0*/  IADD3 R5, PT, PT, -R0, RZ, RZ ;  /* 0x000000ff00057210 */ /* 0x000fce0007ffe1ff */
.L_x_4:
[----:B01----:R-:W-:-:S05]  /*02b0*/  IMAD.WIDE R16, R3, 0x4, R12 ;  /* 0x0000000403107825 */ /* 0x003fca00078e020c */
[----:B------:R-:W2:Y:S01]  /*02c0*/  LDG.E R0, desc[UR4][R16.64] ;  /* 0x0000000410007981 */ /* 0x000ea2000c1e1900 */
[----:B------:R-:W-:Y:S02]  /*02d0*/  HFMA2 R9, -RZ, RZ, 3.7421875, 0 ;  /* 0x437c0000ff097431 */ /* 0x000fe400000001ff */
[----:B------:R-:W-:Y:S01]  /*02e0*/  IMAD.MOV.U32 R7, RZ, RZ, 0x3bbb989d ;  /* 0x3bbb989dff077424 */ /* 0x000fe200078e00ff */
[----:B------:R-:W-:Y:S01]  /*02f0*/  BSSY.RECONVERGENT B1, `(.L_x_2) ;  /* 0x000001c000017945 */ /* 0x000fe20003800200 */
[----:B------:R-:W-:-:S05]  /*0300*/  VIADD R5, R5, 0x1 ;  /* 0x0000000105057836 */ /* 0x000fca0000000000 */
[----:B------:R-:W-:Y:S01]  /*0310*/  ISETP.NE.AND P0, PT, R5, RZ, PT ;  /* 0x000000ff0500720c */ /* 0x000fe20003f05270 */
[----:B--2---:R-:W-:-:S04]  /*0320*/  FFMA.SAT R6, R0, -R7, 0.5 ;  /* 0x3f00000000067423 */ /* 0x004fc80000002807 */
[----:B------:R-:W-:-:S04]  /*0330*/  FFMA.RM R6, R6, R9, 12582913 ;  /* 0x4b40000106067423 */ /* 0x000fc80000004009 */
[C---:B------:R-:W-:Y:S01]  /*0340*/  FADD R7, R6.reuse, -12583039 ;  /* 0xcb40007f06077421 */ /* 0x040fe20000000000 */
[----:B------:R-:W-:-:S03]  /*0350*/  IMAD.SHL.U32 R6, R6, 0x800000, RZ ;  /* 0x0080000006067824 */ /* 0x000fc600078e00ff */
[----:B------:R-:W-:-:S04]  /*0360*/  FFMA R7, R0, -1.4426950216293334961, -R7 ;  /* 0xbfb8aa3b00077823 */ /* 0x000fc80000000807 */
[----:B------:R-:W-:-:S04]  /*0370*/  FFMA R0, R0, -1.925963033500011079e-08, R7 ;  /* 0xb2a5706000007823 */ /* 0x000fc80000000007 */
[----:B------:R-:W0:Y:S02]  /*0380*/  MUFU.EX2 R7, R0 ;  /* 0x0000000000077308 */ /* 0x000e240000000800 */
[----:B0-----:R-:W-:-:S06]  /*0390*/  FMUL R18, R6, R7 ;  /* 0x0000000706127220 */ /* 0x001fcc0000400000 */
[----:B------:R-:W0:Y:S02]  /*03a0*/  F2F.F64.F32 R8, R18 ;  /* 0x0000001200087310 */ /* 0x000e240000201800 */
[----:B0-----:R-:W-:-:S06]  /*03b0*/  DADD R8, R8, 1 ;  /* 0x3ff0000008087429 */ /* 0x001fcc0000000000 */
[----:B------:R-:W0:Y:S04]  /*03c0*/  MUFU.RCP64H R7, R9 ;  /* 0x0000000900077308 */ /* 0x000e280000001800 */
[----:B------:R-:W-:-:S04]  /*03d0*/  IADD3 R6, PT, PT, R9, 0x300402, RZ ;  /* 0x0030040209067810 */ /* 0x000fc80007ffe0ff */
[----:B------:R-:W-:Y:S02]  /*03e0*/  FSETP.GEU.AND P1, PT, |R6|, 5.8789094863358348022e-39, PT ;  /* 0x004004020600780b */ /* 0x000fe40003f2e200 */
[----:B0-----:R-:W-:-:S08]  /*03f0*/  DFMA R10, -R8, R6, 1 ;  /* 0x3ff00000080a742b */ /* 0x001fd00000000106 */
[----:B------:R-:W-:-:S08]  /*0400*/  DFMA R10, R10, R10, R10 ;  /* 0x0000000a0a0a722b */ /* 0x000fd0000000000a */
[----:B------:R-:W-:-:S08]  /*0410*/  DFMA R10, R6, R10, R6 ;  /* 0x0000000a060a722b */ /* 0x000fd00000000006 */
[----:B------:R-:W-:-:S08]  /*0420*/  DFMA R14, -R8, R10, 1 ;  /* 0x3ff00000080e742b */ /* 0x000fd0000000010a */
[----:B------:R-:W-:Y:S01]  /*0430*/  DFMA R10, R10, R14, R10 ;  /* 0x0000000e0a0a722b */ /* 0x000fe2000000000a */
[----:B------:R-:W-:Y:S10]  /*0440*/  @P1 BRA `(.L_x_3) ;  /* 0x0000000000181947 */ /* 0x000ff40003800000 */
[----:B------:R-:W-:Y:S02]  /*0450*/  LOP3.LUT R6, R9, 0x7fffffff, RZ, 0xc0, !PT ;  /* 0x7fffffff09067812 */ /* 0x000fe400078ec0ff */
[----:B------:R-:W-:Y:S02]  /*0460*/  MOV R0, 0x490 ;  /* 0x0000049000007802 */ /* 0x000fe40000000f00 */
[----:B------:R-:W-:-:S07]  /*0470*/  IADD3 R6, PT, PT, R6, -0x100000, RZ ;  /* 0xfff0000006067810 */ /* 0x000fce0007ffe0ff */
[----:B------:R-:W-:Y:S05]  /*0480*/  CALL.REL.NOINC `($__internal_0_$__cuda_sm20_dblrcp_rn_slowpath_v3) ;  /* 0x0000000800887944 */ /* 0x000fea0003c00000 */
[----:B------:R-:W-:Y:S01]  /*0490*/  IMAD.MOV.U32 R10, RZ, RZ, R8 ;  /* 0x000000ffff0a7224 */ /* 0x000fe200078e0008 */
[----:B------:R-:W-:-:S07]  /*04a0*/  MOV R11, R9 ;  /* 0x00000009000b7202 */ /* 0x000fce0000000f00 */
.L_x_3:
[----:B------:R-:W-:Y:S05]  /*04b0*/  BSYNC.RECONVERGENT B1 ;  /* 0x0000000000017941 */ /* 0x000fea0003800200 */
.L_x_2:
[----:B------:R-:W0:Y:S01]  /*04c0*/  F2F.F32.F64 R10, R10 ;  /* 0x0000000a000a7310 */ /* 0x000e220000301000 */
[----:B------:R-:W-:Y:S01]  /*04d0*/  IADD3 R3, PT, PT, R2, R3, RZ ;  /* 0x0000000302037210 */ /* 0x000fe20007ffe0ff */
[----:B0-----:R-:W-:-:S04]  /*04e0*/  FADD R7, -R10, 1 ;  /* 0x3f8000000a077421 */ /* 0x001fc80000000100 */
[----:B------:R-:W-:-:S05]  /*04f0*/  FMUL R7, R10, R7 ;  /* 0x000000070a077220 */ /* 0x000fca0000400000 */
[----:B------:R1:W-:Y:S01]  /*0500*/  STG.E desc[UR4][R16.64], R7 ;  /* 0x0000000710007986 */ /* 0x0003e2000c101904 */
[----:B------:R-:W-:Y:S05]  /*0510*/  @P0 BRA `(.L_x_4) ;  /* 0xfffffffc00640947 */ /* 0x000fea000383ffff */
.L_x_1:
[----:B------:R-:W-:Y:S05]  /*0520*/  BSYNC.RECONVERGENT B0 ;  /* 0x0000000000007941 */ /* 0x000fea0003800200 */
.L_x_0:
[----:B------:R-:W0:Y:S01]  /*0530*/  LDC.64 R12, c[0x0][0x380] ;  /* 0x0000e000ff0c7b82 */ /* 0x000e220000000a00 */
[----:B------:R-:W-:Y:S01]  /*0540*/  ISETP.GE.U32.AND P0, PT, R4, 0x3, PT ;  /* 0x000000030400780c */ /* 0x000fe20003f06070 */
[----:B------:R-:W2:-:S12]  /*0550*/  LDCU UR6, c[0x0][0x388] ;  /* 0x00007100ff0677ac */ /* 0x000e980008000800 */
[----:B--2---:R-:W-:Y:S05]  /*0560*/  @!P0 EXIT ;  /* 0x000000000000894d */ /* 0x004fea0003800000 */
.L_x_13:
[----:B01----:R-:W-:-:S05]  /*0570*/  IMAD.WIDE R16, R3, 0x4, R12 ;  /* 0x0000000403107825 */ /* 0x003fca00078e020c */
[----:B--2---:R-:W2:Y:S01]  /*0580*/  LDG.E R0, desc[UR4][R16.64] ;  /* 0x0000000410007981 */ /* 0x004ea2000c1e1900 */
[----:B------:R-:W-:Y:S02]  /*0590*/  HFMA2 R7, -RZ, RZ, 3.7421875, 0 ;  /* 0x437c0000ff077431 */ /* 0x000fe400000001ff */
[----:B------:R-:W-:Y:S01]  /*05a0*/  IMAD.MOV.U32 R5, RZ, RZ, 0x3bbb989d ;  /* 0x3bbb989dff057424 */ /* 0x000fe200078e00ff */
[----:B------:R-:W-:Y:S03]  /*05b0*/  BSSY.RECONVERGENT B0, `(.L_x_5) ;  /* 0x000001c000007945 */ /* 0x000fe60003800200 */
[----:B--2---:R-:W-:-:S04]  /*05c0*/  FFMA.SAT R4, R0, -R5, 0.5 ;  /* 0x3f00000000047423 */ /* 0x004fc80000002805 */
[----:B------:R-:W-:-:S04]  /*05d0*/  FFMA.RM R4, R4, R7, 12582913 ;  /* 0x4b40000104047423 */ /* 0x000fc80000004007 */
[C---:B------:R-:W-:Y:S01]  /*05e0*/  FADD R5, R4.reuse, -12583039 ;  /* 0xcb40007f04057421 */ /* 0x040fe20000000000 */
[----:B------:R-:W-:-:S03]  /*05f0*/  SHF.L.U32 R4, R4, 0x17, RZ ;  /* 0x0000001704047819 */ /* 0x000fc600000006ff */
[----:B------:R-:W-:-:S04]  /*0600*/  FFMA R5, R0, -1.4426950216293334961, -R5 ;  /* 0xbfb8aa3b00057823 */ /* 0x000fc80000000805 */
[----:B------:R-:W-:-:S04]  /*0610*/  FFMA R0, R0, -1.925963033500011079e-08, R5 ;  /* 0xb2a5706000007823 */ /* 0x000fc80000000005 */
[----:B------:R-:W0:Y:S02]  /*0620*/  MUFU.EX2 R5, R0 ;  /* 0x0000000000057308 */ /* 0x000e240000000800 */
[----:B0-----:R-:W-:-:S06]  /*0630*/  FMUL R14, R4, R5 ;  /* 0x00000005040e7220 */ /* 0x001fcc0000400000 */
[----:B------:R-:W0:Y:S02]  /*0640*/  F2F.F64.F32 R4, R14 ;  /* 0x0000000e00047310 */ /* 0x000e240000201800 */
[----:B0-----:R-:W-:-:S06]  /*0650*/  DADD R10, R4, 1 ;  /* 0x3ff00000040a7429 */ /* 0x001fcc0000000000 */
[----:B------:R-:W0:Y:S04]  /*0660*/  MUFU.RCP64H R5, R11 ;  /* 0x0000000b00057308 */ /* 0x000e280000001800 */
[----:B------:R-:W-:-:S05]  /*0670*/  VIADD R4, R11, 0x300402 ;  /* 0x003004020b047836 */ /* 0x000fca0000000000 */
[----:B------:R-:W-:Y:S01]  /*0680*/  FSETP.GEU.AND P0, PT, |R4|, 5.8789094863358348022e-39, PT ;  /* 0x004004020400780b */ /* 0x000fe20003f0e200 */
[----:B0-----:R-:W-:-:S08]  /*0690*/  DFMA R6, -R10, R4, 1 ;  /* 0x3ff000000a06742b */ /* 0x001fd00000000104 */
[----:B------:R-:W-:-:S08]  /*06a0*/  DFMA R6, R6, R6, R6 ;  /* 0x000000060606722b */ /* 0x000fd00000000006 */
[----:B------:R-:W-:-:S08]  /*06b0*/  DFMA R6, R4, R6, R4 ;  /* 0x000000060406722b */ /* 0x000fd00000000004 */
[----:B------:R-:W-:-:S08]  /*06c0*/  DFMA R8, -R10, R6, 1 ;  /* 0x3ff000000a08742b */ /* 0x000fd00000000106 */
[----:B------:R-:W-:Y:S01]  /*06d0*/  DFMA R6, R6, R8, R6 ;  /* 0x000000080606722b */ /* 0x000fe20000000006 */
[----:B------:R-:W-:Y:S10]  /*06e0*/  @P0 BRA `(.L_x_6) ;  /* 0x0000000000200947 */ /* 0x000ff40003800000 */
[----:B------:R-:W-:Y:S02]  /*06f0*/  LOP3.LUT R6, R11, 0x7fffffff, RZ, 0xc0, !PT ;  /* 0x7fffffff0b067812 */ /* 0x000fe400078ec0ff */
[----:B------:R-:W-:Y:S02]  /*0700*/  MOV R8, R10 ;  /* 0x0000000a00087202 */ /* 0x000fe40000000f00 */
[----:B------:R-:W-:Y:S01]  /*0710*/  MOV R9, R11 ;  /* 0x0000000b00097202 */ /* 0x000fe20000000f00 */
[----:B------:R-:W-:Y:S01]  /*0720*/  VIADD R6, R6, 0xfff00000 ;  /* 0xfff0000006067836 */ /* 0x000fe20000000000 */
[----:B------:R-:W-:-:S07]  /*0730*/  MOV R0, 0x750 ;  /* 0x0000075000007802 */ /* 0x000fce0000000f00 */
[----:B------:R-:W-:Y:S05]  /*0740*/  CALL.REL.NOINC `($__internal_0_$__cuda_sm20_dblrcp_rn_slowpath_v3) ;  /* 0x0000000400d87944 */ /* 0x000fea0003c00000 */
[----:B------:R-:W-:Y:S02]  /*0750*/  MOV R6, R8 ;  /* 0x0000000800067202 */ /* 0x000fe40000000f00 */
[----:B------:R-:W-:-:S07]  /*0760*/  MOV R7, R9 ;  /* 0x0000000900077202 */ /* 0x000fce0000000f00 */
.L_x_6:
[----:B------:R-:W-:Y:S05]  /*0770*/  BSYNC.RECONVERGENT B0 ;  /* 0x0000000000007941 */ /* 0x000fea0003800200 */
.L_x_5:
[----:B------:R-:W0:Y:S02]  /*0780*/  F2F.F32.F64 R6, R6 ;  /* 0x0000000600067310 */ /* 0x000e240000301000 */
[----:B0-----:R-:W-:-:S04]  /*0790*/  FADD R5, -R6, 1 ;  /* 0x3f80000006057421 */ /* 0x001fc80000000100 */
[----:B------:R-:W-:Y:S01]  /*07a0*/  FMUL R9, R6, R5 ;  /* 0x0000000506097220 */ /* 0x000fe20000400000 */
[----:B------:R-:W-:-:S04]  /*07b0*/  IMAD.WIDE R4, R2, 0x4, R16 ;  /* 0x0000000402047825 */ /* 0x000fc800078e0210 */
[----:B------:R0:W-:Y:S04]  /*07c0*/  STG.E desc[UR4][R16.64], R9 ;  /* 0x0000000910007986 */ /* 0x0001e8000c101904 */
[----:B------:R-:W2:Y:S01]  /*07d0*/  LDG.E R0, desc[UR4][R4.64] ;  /* 0x0000000404007981 */ /* 0x000ea2000c1e1900 */
        /* <DEDUP_REMOVED lines=28> */
.L_x_8:
[----:B------:R-:W-:Y:S05]  /*09a0*/  BSYNC.RECONVERGENT B0 ;  /* 0x0000000000007941 */ /* 0x000fea0003800200 */
.L_x_7:
[----:B------:R-:W0:Y:S01]  /*09b0*/  F2F.F32.F64 R8, R8 ;  /* 0x0000000800087310 */ /* 0x000e220000301000 */
[----:B------:R-:W-:-:S04]  /*09c0*/  IMAD.WIDE R16, R2, 0x4, R4 ;  /* 0x0000000402107825 */ /* 0x000fc800078e0204 */
[----:B0-----:R-:W-:-:S04]  /*09d0*/  FADD R7, -R8, 1 ;  /* 0x3f80000008077421 */ /* 0x001fc80000000100 */
[----:B------:R-:W-:-:S05]  /*09e0*/  FMUL R7, R8, R7 ;  /* 0x0000000708077220 */ /* 0x000fca0000400000 */
[----:B------:R0:W-:Y:S04]  /*09f0*/  STG.E desc[UR4][R4.64], R7 ;  /* 0x0000000704007986 */ /* 0x0001e8000c101904 */
[----:B------:R-:W2:Y:S01]  /*0a00*/  LDG.E R0, desc[UR4][R16.64] ;  /* 0x0000000410007981 */ /* 0x000ea2000c1e1900 */
[----:B------:R-:W-:Y:S01]  /*0a10*/  HFMA2 R15, -RZ, RZ, 3.7421875, 0 ;  /* 0x437c0000ff0f7431 */ /* 0x000fe200000001ff */
[----:B------:R-:W-:Y:S01]  /*0a20*/  MOV R11, 0x3bbb989d ;  /* 0x3bbb989d000b7802 */ /* 0x000fe20000000f00 */
[----:B------:R-:W-:Y:S04]  /*0a30*/  BSSY.RECONVERGENT B0, `(.L_x_9) ;  /* 0x000001c000007945 */ /* 0x000fe80003800200 */
[----:B--2---:R-:W-:-:S04]  /*0a40*/  FFMA.SAT R6, R0, -R11, 0.5 ;  /* 0x3f00000000067423 */ /* 0x004fc8000000280b */
[----:B------:R-:W-:-:S04]  /*0a50*/  FFMA.RM R6, R6, R15, 12582913 ;  /* 0x4b40000106067423 */ /* 0x000fc8000000400f */
[C---:B------:R-:W-:Y:S01]  /*0a60*/  FADD R11, R6.reuse, -12583039 ;  /* 0xcb40007f060b7421 */ /* 0x040fe20000000000 */
[----:B------:R-:W-:-:S03]  /*0a70*/  IMAD.SHL.U32 R6, R6, 0x800000, RZ ;  /* 0x0080000006067824 */ /* 0x000fc600078e00ff */
[----:B------:R-:W-:-:S04]  /*0a80*/  FFMA R11, R0, -1.4426950216293334961, -R11 ;  /* 0xbfb8aa3b000b7823 */ /* 0x000fc8000000080b */
[----:B------:R-:W-:-:S04]  /*0a90*/  FFMA R0, R0, -1.925963033500011079e-08, R11 ;  /* 0xb2a5706000007823 */ /* 0x000fc8000000000b */
[----:B------:R-:W1:Y:S02]  /*0aa0*/  MUFU.EX2 R9, R0 ;  /* 0x0000000000097308 */ /* 0x000e640000000800 */
[----:B-1----:R-:W-:-:S06]  /*0ab0*/  FMUL R14, R6, R9 ;  /* 0x00000009060e7220 */ /* 0x002fcc0000400000 */
[----:B0-----:R-:W0:Y:S02]  /*0ac0*/  F2F.F64.F32 R4, R14 ;  /* 0x0000000e00047310 */ /* 0x001e240000201800 */
        /* <DEDUP_REMOVED lines=10> */
[----:B------:R-:W-:Y:S01]  /*0b70*/  LOP3.LUT R6, R11, 0x7fffffff, RZ, 0xc0, !PT ;  /* 0x7fffffff0b067812 */ /* 0x000fe200078ec0ff */
[----:B------:R-:W-:Y:S01]  /*0b80*/  IMAD.MOV.U32 R9, RZ, RZ, R11 ;  /* 0x000000ffff097224 */ /* 0x000fe200078e000b */
[----:B------:R-:W-:Y:S02]  /*0b90*/  MOV R8, R10 ;  /* 0x0000000a00087202 */ /* 0x000fe40000000f00 */
[----:B------:R-:W-:Y:S02]  /*0ba0*/  IADD3 R6, PT, PT, R6, -0x100000, RZ ;  /* 0xfff0000006067810 */ /* 0x000fe40007ffe0ff */
[----:B------:R-:W-:-:S07]  /*0bb0*/  MOV R0, 0xbd0 ;  /* 0x00000bd000007802 */ /* 0x000fce0000000f00 */
[----:B------:R-:W-:Y:S05]  /*0bc0*/  CALL.REL.NOINC `($__internal_0_$__cuda_sm20_dblrcp_rn_slowpath_v3) ;  /* 0x0000000000b87944 */ /* 0x000fea0003c00000 */
[----:B------:R-:W-:Y:S01]  /*0bd0*/  MOV R6, R8 ;  /* 0x0000000800067202 */ /* 0x000fe20000000f00 */
[----:B------:R-:W-:-:S07]  /*0be0*/  IMAD.MOV.U32 R7, RZ, RZ, R9 ;  /* 0x000000ffff077224 */ /* 0x000fce00078e0009 */
.L_x_10:
[----:B------:R-:W-:Y:S05]  /*0bf0*/  BSYNC.RECONVERGENT B0 ;  /* 0x0000000000007941 */ /* 0x000fea0003800200 */
.L_x_9:
[----:B------:R-:W0:Y:S02]  /*0c00*/  F2F.F32.F64 R6, R6 ;  /* 0x0000000600067310 */ /* 0x000e240000301000 */
[----:B0-----:R-:W-:-:S04]  /*0c10*/  FADD R5, -R6, 1 ;  /* 0x3f80000006057421 */ /* 0x001fc80000000100 */
[----:B------:R-:W-:Y:S01]  /*0c20*/  FMUL R9, R6, R5 ;  /* 0x0000000506097220 */ /* 0x000fe20000400000 */
[----:B------:R-:W-:-:S04]  /*0c30*/  IMAD.WIDE R4, R2, 0x4, R16 ;  /* 0x0000000402047825 */ /* 0x000fc800078e0210 */
[----:B------:R0:W-:Y:S04]  /*0c40*/  STG.E desc[UR4][R16.64], R9 ;  /* 0x0000000910007986 */ /* 0x0001e8000c101904 */
[----:B------:R-:W2:Y:S01]  /*0c50*/  LDG.E R0, desc[UR4][R4.64] ;  /* 0x0000000404007981 */ /* 0x000ea2000c1e1900 */
[----:B------:R-:W-:Y:S01]  /*0c60*/  HFMA2 R11, -RZ, RZ, 0.96630859375, -0.0022525787353515625 ;  /* 0x3bbb989dff0b7431 */ /* 0x000fe200000001ff */
[----:B------:R-:W-:Y:S01]  /*0c70*/  MOV R15, 0x437c0000 ;  /* 0x437c0000000f7802 */ /* 0x000fe20000000f00 */
[----:B------:R-:W-:Y:S03]  /*0c80*/  BSSY.RECONVERGENT B0, `(.L_x_11) ;  /* 0x000001a000007945 */ /* 0x000fe60003800200 */
        /* <DEDUP_REMOVED lines=25> */
.L_x_12:
[----:B------:R-:W-:Y:S05]  /*0e20*/  BSYNC.RECONVERGENT B0 ;  /* 0x0000000000007941 */ /* 0x000fea0003800200 */
.L_x_11:
[----:B------:R-:W0:Y:S01]  /*0e30*/  F2F.F32.F64 R8, R8 ;  /* 0x0000000800087310 */ /* 0x000e220000301000 */
[----:B------:R-:W-:-:S04]  /*0e40*/  LEA R3, R2, R3, 0x2 ;  /* 0x0000000302037211 */ /* 0x000fc800078e10ff */
[----:B------:R-:W-:Y:S01]  /*0e50*/  ISETP.GE.AND P0, PT, R3, UR6, PT ;  /* 0x0000000603007c0c */ /* 0x000fe2000bf06270 */
[----:B0-----:R-:W-:-:S04]  /*0e60*/  FADD R7, -R8, 1 ;  /* 0x3f80000008077421 */ /* 0x001fc80000000100 */
[----:B------:R-:W-:-:S05]  /*0e70*/  FMUL R7, R8, R7 ;  /* 0x0000000708077220 */ /* 0x000fca0000400000 */
[----:B------:R2:W-:Y:S03]  /*0e80*/  STG.E desc[UR4][R4.64], R7 ;  /* 0x0000000704007986 */ /* 0x0005e6000c101904 */
[----:B------:R-:W-:Y:S05]  /*0e90*/  @!P0 BRA `(.L_x_13) ;  /* 0xfffffff400b48947 */ /* 0x000fea000383ffff */
[----:B------:R-:W-:Y:S05]  /*0ea0*/  EXIT ;  /* 0x000000000000794d */ /* 0x000fea0003800000 */
        .weak           $__internal_0_$__cuda_sm20_dblrcp_rn_slowpath_v3
        .type           $__internal_0_$__cuda_sm20_dblrcp_rn_slowpath_v3,@function
        .size           $__internal_0_$__cuda_sm20_dblrcp_rn_slowpath_v3,(.L_x_38 - $__internal_0_$__cuda_sm20_dblrcp_rn_slowpath_v3)
$__internal_0_$__cuda_sm20_dblrcp_rn_slowpath_v3:
[----:B------:R-:W-:Y:S01]  /*0eb0*/  DSETP.GTU.AND P1, PT, |R8|, +INF , PT ;  /* 0x7ff000000800742a */ /* 0x000fe20003f2c200 */
[----:B------:R-:W-:-:S13]  /*0ec0*/  BSSY.RECONVERGENT B2, `(.L_x_14) ;  /* 0x0000022000027945 */ /* 0x000fda0003800200 */
[----:B------:R-:W-:Y:S05]  /*0ed0*/  @P1 BRA `(.L_x_15) ;  /* 0x0000000000781947 */ /* 0x000fea0003800000 */
[----:B------:R-:W-:-:S05]  /*0ee0*/  LOP3.LUT R14, R9, 0x7fffffff, RZ, 0xc0, !PT ;  /* 0x7fffffff090e7812 */ /* 0x000fca00078ec0ff */
[----:B------:R-:W-:-:S05]  /*0ef0*/  VIADD R7, R14, 0xffffffff ;  /* 0xffffffff0e077836 */ /* 0x000fca0000000000 */
[----:B------:R-:W-:-:S13]  /*0f00*/  ISETP.GE.U32.AND P1, PT, R7, 0x7fefffff, PT ;  /* 0x7fefffff0700780c */ /* 0x000fda0003f26070 */
[----:B------:R-:W-:Y:S02]  /*0f10*/  @P1 LOP3.LUT R11, R9, 0x7ff00000, RZ, 0x3c, !PT ;  /* 0x7ff00000090b1812 */ /* 0x000fe400078e3cff */
[----:B------:R-:W-:Y:S01]  /*0f20*/  @P1 MOV R10, RZ ;  /* 0x000000ff000a1202 */ /* 0x000fe20000000f00 */
[----:B------:R-:W-:Y:S06]  /*0f30*/  @P1 BRA `(.L_x_16) ;  /* 0x0000000000681947 */ /* 0x000fec0003800000 */
[----:B------:R-:W-:-:S13]  /*0f40*/  ISETP.GE.U32.AND P1, PT, R14, 0x1000001, PT ;  /* 0x010000010e00780c */ /* 0x000fda0003f26070 */
[----:B------:R-:W-:Y:S05]  /*0f50*/  @!P1 BRA `(.L_x_17) ;  /* 0x0000000000349947 */ /* 0x000fea0003800000 */
[----:B------:R-:W-:Y:S01]  /*0f60*/  IADD3 R11, PT, PT, R9, -0x3fe00000, RZ ;  /* 0xc0200000090b7810 */ /* 0x000fe20007ffe0ff */
[----:B------:R-:W-:-:S03]  /*0f70*/  IMAD.MOV.U32 R10, RZ, RZ, R8 ;  /* 0x000000ffff0a7224 */ /* 0x000fc600078e0008 */
[----:B------:R-:W0:Y:S03]  /*0f80*/  MUFU.RCP64H R7, R11 ;  /* 0x0000000b00077308 */ /* 0x000e260000001800 */
[----:B0-----:R-:W-:-:S08]  /*0f90*/  DFMA R14, -R10, R6, 1 ;  /* 0x3ff000000a0e742b */ /* 0x001fd00000000106 */
[----:B------:R-:W-:-:S08]  /*0fa0*/  DFMA R14, R14, R14, R14 ;  /* 0x0000000e0e0e722b */ /* 0x000fd0000000000e */
[----:B------:R-:W-:-:S08]  /*0fb0*/  DFMA R14, R6, R14, R6 ;  /* 0x0000000e060e722b */ /* 0x000fd00000000006 */
[----:B------:R-:W-:-:S08]  /*0fc0*/  DFMA R6, -R10, R14, 1 ;  /* 0x3ff000000a06742b */ /* 0x000fd0000000010e */
[----:B------:R-:W-:-:S08]  /*0fd0*/  DFMA R6, R14, R6, R14 ;  /* 0x000000060e06722b */ /* 0x000fd0000000000e */
[----:B------:R-:W-:-:S08]  /*0fe0*/  DMUL R6, R6, 2.2250738585072013831e-308 ;  /* 0x0010000006067828 */ /* 0x000fd00000000000 */
[----:B------:R-:W-:-:S08]  /*0ff0*/  DFMA R8, -R8, R6, 1 ;  /* 0x3ff000000808742b */ /* 0x000fd00000000106 */
[----:B------:R-:W-:-:S08]  /*1000*/  DFMA R8, R8, R8, R8 ;  /* 0x000000080808722b */ /* 0x000fd00000000008 */
[----:B------:R-:W-:Y:S01]  /*1010*/  DFMA R10, R6, R8, R6 ;  /* 0x00000008060a722b */ /* 0x000fe20000000006 */
[----:B------:R-:W-:Y:S10]  /*1020*/  BRA `(.L_x_16) ;  /* 0x00000000002c7947 */ /* 0x000ff40003800000 */
.L_x_17:
[----:B------:R-:W-:-:S06]  /*1030*/  DMUL R8, R8, 8.11296384146066816958e+31 ;  /* 0x4690000008087828 */ /* 0x000fcc0000000000 */
[----:B------:R-:W0:Y:S02]  /*1040*/  MUFU.RCP64H R7, R9 ;  /* 0x0000000900077308 */ /* 0x000e240000001800 */
[----:B0-----:R-:W-:-:S08]  /*1050*/  DFMA R10, -R8, R6, 1 ;  /* 0x3ff00000080a742b */ /* 0x001fd00000000106 */
[----:B------:R-:W-:-:S08]  /*1060*/  DFMA R10, R10, R10, R10 ;  /* 0x0000000a0a0a722b */ /* 0x000fd0000000000a */
[----:B------:R-:W-:-:S08]  /*1070*/  DFMA R10, R6, R10, R6 ;  /* 0x0000000a060a722b */ /* 0x000fd00000000006 */
[----:B------:R-:W-:-:S08]  /*1080*/  DFMA R6, -R8, R10, 1 ;  /* 0x3ff000000806742b */ /* 0x000fd0000000010a */
[----:B------:R-:W-:-:S08]  /*1090*/  DFMA R6, R10, R6, R10 ;  /* 0x000000060a06722b */ /* 0x000fd0000000000a */
[----:B------:R-:W-:Y:S01]  /*10a0*/  DMUL R10, R6, 8.11296384146066816958e+31 ;  /* 0x46900000060a7828 */ /* 0x000fe20000000000 */
[----:B------:R-:W-:Y:S10]  /*10b0*/  BRA `(.L_x_16) ;  /* 0x0000000000087947 */ /* 0x000ff40003800000 */
.L_x_15:
[----:B------:R-:W-:Y:S02]  /*10c0*/  LOP3.LUT R11, R9, 0x80000, RZ, 0xfc, !PT ;  /* 0x00080000090b7812 */ /* 0x000fe400078efcff */
[----:B------:R-:W-:-:S07]  /*10d0*/  MOV R10, R8 ;  /* 0x00000008000a7202 */ /* 0x000fce0000000f00 */
.L_x_16:
[----:B------:R-:W-:Y:S05]  /*10e0*/  BSYNC.RECONVERGENT B2 ;  /* 0x0000000000027941 */ /* 0x000fea0003800200 */
.L_x_14:
[----:B------:R-:W-:Y:S01]  /*10f0*/  HFMA2 R7, -RZ, RZ, 0, 0 ;  /* 0x00000000ff077431 */ /* 0x000fe200000001ff */
[----:B------:R-:W-:Y:S01]  /*1100*/  MOV R6, R0 ;  /* 0x0000000000067202 */ /* 0x000fe20000000f00 */
[----:B------:R-:W-:Y:S01]  /*1110*/  IMAD.MOV.U32 R9, RZ, RZ, R11 ;  /* 0x000000ffff097224 */ /* 0x000fe200078e000b */
[----:B------:R-:W-:Y:S02]  /*1120*/  MOV R8, R10 ;  /* 0x0000000a00087202 */ /* 0x000fe40000000f00 */
[----:B------:R-:W-:Y:S05]  /*1130*/  RET.REL.NODEC R6 `(_Z18sigmoidPrimeKernelPfi) ;  /* 0xffffffec06b07950 */ /* 0x000fea0003c3ffff */
.L_x_18:
[----:B------:R-:W-:-:S00]  /*1140*/  BRA `(.L_x_18) ;  /* 0xfffffffc00fc7947 */ /* 0x000fc0000383ffff */
[----:B------:R-:W-:-:S00]  /*1150*/  NOP ;  /* 0x0000000000007918 */ /* 0x000fc00000000000 */
        /* <DEDUP_REMOVED lines=10> */
.L_x_38:


//--------------------- .text._Z13sigmoidKernelPfi --------------------------
	.section	.text._Z13sigmoidKernelPfi,"ax",@progbits
	.align	128
        .global         _Z13sigmoidKernelPfi
        .type           _Z13sigmoidKernelPfi,@function
        .size           _Z13sigmoidKernelPfi,(.L_x_39 - _Z13sigmoidKernelPfi)
        .other          _Z13sigmoidKernelPfi,@"STO_CUDA_ENTRY STV_DEFAULT"
_Z13sigmoidKernelPfi:
.text._Z13sigmoidKernelPfi:
        /* <DEDUP_REMOVED lines=43> */
.L_x_23:
        /* <DEDUP_REMOVED lines=29> */
[----:B------:R-:W-:Y:S05]  /*0480*/  CALL.REL.NOINC `($__internal_1_$__cuda_sm20_dblrcp_rn_slowpath_v3) ;  /* 0x0000000800607944 */ /* 0x000fea0003c00000 */
[----:B------:R-:W-:Y:S01]  /*0490*/  IMAD.MOV.U32 R10, RZ, RZ, R8 ;  /* 0x000000ffff0a7224 */ /* 0x000fe200078e0008 */
[----:B------:R-:W-:-:S07]  /*04a0*/  MOV R11, R9 ;  /* 0x00000009000b7202 */ /* 0x000fce0000000f00 */
.L_x_22:
[----:B------:R-:W-:Y:S05]  /*04b0*/  BSYNC.RECONVERGENT B1 ;  /* 0x0000000000017941 */ /* 0x000fea0003800200 */
.L_x_21:
[----:B------:R-:W0:Y:S01]  /*04c0*/  F2F.F32.F64 R11, R10 ;  /* 0x0000000a000b7310 */ /* 0x000e220000301000 */
[----:B------:R-:W-:Y:S01]  /*04d0*/  IMAD.IADD R3, R2, 0x1, R3 ;  /* 0x0000000102037824 */ /* 0x000fe200078e0203 */
[----:B0-----:R1:W-:Y:S01]  /*04e0*/  STG.E desc[UR4][R16.64], R11 ;  /* 0x0000000b10007986 */ /* 0x0013e2000c101904 */
[----:B------:R-:W-:Y:S05]  /*04f0*/  @P0 BRA `(.L_x_23) ;  /* 0xfffffffc006c0947 */ /* 0x000fea000383ffff */
.L_x_20:
[----:B------:R-:W-:Y:S05]  /*0500*/  BSYNC.RECONVERGENT B0 ;  /* 0x0000000000007941 */ /* 0x000fea0003800200 */
.L_x_19:
[----:B------:R-:W0:Y:S01]  /*0510*/  LDC.64 R12, c[0x0][0x380] ;  /* 0x0000e000ff0c7b82 */ /* 0x000e220000000a00 */
[----:B------:R-:W-:Y:S01]  /*0520*/  ISETP.GE.U32.AND P0, PT, R4, 0x3, PT ;  /* 0x000000030400780c */ /* 0x000fe20003f06070 */
[----:B------:R-:W2:-:S12]  /*0530*/  LDCU UR6, c[0x0][0x388] ;  /* 0x00007100ff0677ac */ /* 0x000e980008000800 */
[----:B--2---:R-:W-:Y:S05]  /*0540*/  @!P0 EXIT ;  /* 0x000000000000894d */ /* 0x004fea0003800000 */
.L_x_32:
[----:B01----:R-:W-:-:S05]  /*0550*/  IMAD.WIDE R16, R3, 0x4, R12 ;  /* 0x0000000403107825 */ /* 0x003fca00078e020c */
[----:B--2---:R-:W2:Y:S01]  /*0560*/  LDG.E R0, desc[UR4][R16.64] ;  /* 0x0000000410007981 */ /* 0x004ea2000c1e1900 */
[----:B------:R-:W-:Y:S02]  /*0570*/  HFMA2 R5, -RZ, RZ, 0.96630859375, -0.0022525787353515625 ;  /* 0x3bbb989dff057431 */ /* 0x000fe400000001ff */
[----:B------:R-:W-:Y:S01]  /*0580*/  IMAD.MOV.U32 R7, RZ, RZ, 0x437c0000 ;  /* 0x437c0000ff077424 */ /* 0x000fe200078e00ff */
[----:B------:R-:W-:Y:S02]  /*0590*/  BSSY.RECONVERGENT B0, `(.L_x_24) ;  /* 0x000001c000007945 */ /* 0x000fe40003800200 */
        /* <DEDUP_REMOVED lines=24> */
[----:B------:R-:W-:Y:S05]  /*0720*/  CALL.REL.NOINC `($__internal_1_$__cuda_sm20_dblrcp_rn_slowpath_v3) ;  /* 0x0000000400b87944 */ /* 0x000fea0003c00000 */
[----:B------:R-:W-:Y:S01]  /*0730*/  IMAD.MOV.U32 R6, RZ, RZ, R8 ;  /* 0x000000ffff067224 */ /* 0x000fe200078e0008 */
[----:B------:R-:W-:-:S07]  /*0740*/  MOV R7, R9 ;  /* 0x0000000900077202 */ /* 0x000fce0000000f00 */
.L_x_25:
[----:B------:R-:W-:Y:S05]  /*0750*/  BSYNC.RECONVERGENT B0 ;  /* 0x0000000000007941 */ /* 0x000fea0003800200 */
.L_x_24:
[----:B------:R-:W0:Y:S01]  /*0760*/  F2F.F32.F64 R7, R6 ;  /* 0x0000000600077310 */ /* 0x000e220000301000 */
[----:B------:R-:W-:Y:S01]  /*0770*/  IMAD.WIDE R4, R2, 0x4, R16 ;  /* 0x0000000402047825 */ /* 0x000fe200078e0210 */
[----:B0-----:R0:W-:Y:S04]  /*0780*/  STG.E desc[UR4][R16.64], R7 ;  /* 0x0000000710007986 */ /* 0x0011e8000c101904 */
[----:B------:R-:W2:Y:S01]  /*0790*/  LDG.E R0, desc[UR4][R4.64] ;  /* 0x0000000404007981 */ /* 0x000ea2000c1e1900 */
[----:B------:R-:W-:Y:S02]  /*07a0*/  HFMA2 R11, -RZ, RZ, 3.7421875, 0 ;  /* 0x437c0000ff0b7431 */ /* 0x000fe400000001ff */
[----:B------:R-:W-:Y:S01]  /*07b0*/  IMAD.MOV.U32 R9, RZ, RZ, 0x3bbb989d ;  /* 0x3bbb989dff097424 */ /* 0x000fe200078e00ff */
        /* <DEDUP_REMOVED lines=23> */
[----:B------:R-:W-:Y:S01]  /*0930*/  MOV R0, 0x960 ;  /* 0x0000096000007802 */ /* 0x000fe20000000f00 */
[----:B------:R-:W-:-:S07]  /*0940*/  VIADD R6, R6, 0xfff00000 ;  /* 0xfff0000006067836 */ /* 0x000fce0000000000 */
[----:B------:R-:W-:Y:S05]  /*0950*/  CALL.REL.NOINC `($__internal_1_$__cuda_sm20_dblrcp_rn_slowpath_v3) ;  /* 0x00000004002c7944 */ /* 0x000fea0003c00000 */
.L_x_27:
[----:B------:R-:W-:Y:S05]  /*0960*/  BSYNC.RECONVERGENT B0 ;  /* 0x0000000000007941 */ /* 0x000fea0003800200 */
.L_x_26:
[----:B------:R-:W0:Y:S01]  /*0970*/  F2F.F32.F64 R9, R8 ;  /* 0x0000000800097310 */ /* 0x000e220000301000 */
[----:B------:R-:W-:Y:S01]  /*0980*/  IMAD.WIDE R16, R2, 0x4, R4 ;  /* 0x0000000402107825 */ /* 0x000fe200078e0204 */
[----:B0-----:R0:W-:Y:S04]  /*0990*/  STG.E desc[UR4][R4.64], R9 ;  /* 0x0000000904007986 */ /* 0x0011e8000c101904 */
[----:B------:R-:W2:Y:S01]  /*09a0*/  LDG.E R0, desc[UR4][R16.64] ;  /* 0x0000000410007981 */ /* 0x000ea2000c1e1900 */
[----:B------:R-:W-:Y:S01]  /*09b0*/  MOV R7, 0x3bbb989d ;  /* 0x3bbb989d00077802 */ /* 0x000fe20000000f00 */
        /* <DEDUP_REMOVED lines=8> */
[----:B------:R-:W1:Y:S02]  /*0a40*/  MUFU.EX2 R7, R0 ;  /* 0x0000000000077308 */ /* 0x000e640000000800 */
[----:B-1----:R-:W-:-:S06]  /*0a50*/  FMUL R14, R6, R7 ;  /* 0x00000007060e7220 */ /* 0x002fcc0000400000 */
[----:B0-----:R-:W0:Y:S02]  /*0a60*/  F2F.F64.F32 R4, R14 ;  /* 0x0000000e00047310 */ /* 0x001e240000201800 */
        /* <DEDUP_REMOVED lines=18> */
.L_x_29:
[----:B------:R-:W-:Y:S05]  /*0b90*/  BSYNC.RECONVERGENT B0 ;  /* 0x0000000000007941 */ /* 0x000fea0003800200 */
.L_x_28:
        /* <DEDUP_REMOVED lines=32> */
.L_x_31:
[----:B------:R-:W-:Y:S05]  /*0da0*/  BSYNC.RECONVERGENT B0 ;  /* 0x0000000000007941 */ /* 0x000fea0003800200 */
.L_x_30:
[----:B------:R-:W0:Y:S01]  /*0db0*/  F2F.F32.F64 R9, R8 ;  /* 0x0000000800097310 */ /* 0x000e220000301000 */
[----:B------:R-:W-:-:S04]  /*0dc0*/  LEA R3, R2, R3, 0x2 ;  /* 0x0000000302037211 */ /* 0x000fc800078e10ff */
[----:B------:R-:W-:Y:S01]  /*0dd0*/  ISETP.GE.AND P0, PT, R3, UR6, PT ;  /* 0x0000000603007c0c */ /* 0x000fe2000bf06270 */
[----:B0-----:R2:W-:-:S12]  /*0de0*/  STG.E desc[UR4][R4.64], R9 ;  /* 0x0000000904007986 */ /* 0x0015d8000c101904 */
[----:B------:R-:W-:Y:S05]  /*0df0*/  @!P0 BRA `(.L_x_32) ;  /* 0xfffffff400d48947 */ /* 0x000fea000383ffff */
[----:B------:R-:W-:Y:S05]  /*0e00*/  EXIT ;  /* 0x000000000000794d */ /* 0x000fea0003800000 */
        .weak           $__internal_1_$__cuda_sm20_dblrcp_rn_slowpath_v3
        .type           $__internal_1_$__cuda_sm20_dblrcp_rn_slowpath_v3,@function
        .size           $__internal_1_$__cuda_sm20_dblrcp_rn_slowpath_v3,(.L_x_39 - $__internal_1_$__cuda_sm20_dblrcp_rn_slowpath_v3)
$__internal_1_$__cuda_sm20_dblrcp_rn_slowpath_v3:
        /* <DEDUP_REMOVED lines=24> */
.L_x_36:
        /* <DEDUP_REMOVED lines=9> */
.L_x_34:
[----:B------:R-:W-:Y:S02]  /*1020*/  LOP3.LUT R11, R9, 0x80000, RZ, 0xfc, !PT ;  /* 0x00080000090b7812 */ /* 0x000fe400078efcff */
[----:B------:R-:W-:-:S07]  /*1030*/  MOV R10, R8 ;  /* 0x00000008000a7202 */ /* 0x000fce0000000f00 */
.L_x_35:
[----:B------:R-:W-:Y:S05]  /*1040*/  BSYNC.RECONVERGENT B2 ;  /* 0x0000000000027941 */ /* 0x000fea0003800200 */
.L_x_33:
[----:B------:R-:W-:Y:S01]  /*1050*/  HFMA2 R7, -RZ, RZ, 0, 0 ;  /* 0x00000000ff077431 */ /* 0x000fe200000001ff */
[----:B------:R-:W-:Y:S01]  /*1060*/  MOV R6, R0 ;  /* 0x0000000000067202 */ /* 0x000fe20000000f00 */
[----:B------:R-:W-:Y:S01]  /*1070*/  IMAD.MOV.U32 R9, RZ, RZ, R11 ;  /* 0x000000ffff097224 */ /* 0x000fe200078e000b */
[----:B------:R-:W-:Y:S02]  /*1080*/  MOV R8, R10 ;  /* 0x0000000a00087202 */ /* 0x000fe40000000f00 */
[----:B------:R-:W-:Y:S05]  /*1090*/  RET.REL.NODEC R6 `(_Z13sigmoidKernelPfi) ;  /* 0xffffffec06d87950 */ /* 0x000fea0003c3ffff */
.L_x_37:
        /* <DEDUP_REMOVED lines=14> */
.L_x_39:


//--------------------- .nv.shared.reserved.0     --------------------------
	.section	.nv.shared.reserved.0,"aw",@nobits
	.weak		__nv_reservedSMEM_offset_0_alias
	.size		__nv_reservedSMEM_offset_0_alias, 0, 64
	.other		__nv_reservedSMEM_offset_0_alias,@"STO_CUDA_RESERVED_SHARED STV_DEFAULT"
__nv_reservedSMEM_offset_0_alias:
	.zero		0
	.zero		64


//--------------------- .nv.constant0._Z18sigmoidPrimeKernelPfi --------------------------
	.section	.nv.constant0._Z18sigmoidPrimeKernelPfi,"a",@progbits
	.sectionflags	@""
	.align	4
.nv.constant0._Z18sigmoidPrimeKernelPfi:
	.zero		908


//--------------------- .nv.constant0._Z13sigmoidKernelPfi --------------------------
	.section	.nv.constant0._Z13sigmoidKernelPfi,"a",@progbits
	.sectionflags	@""
	.align	4
.nv.constant0._Z13sigmoidKernelPfi:
	.zero		908


//--------------------- SYMBOLS --------------------------

	.type		.nv.reservedSmem.offset0,@object
	.size		.nv.reservedSmem.offset0,0x4
